//
// Generated by NVIDIA NVVM Compiler
//
// Compiler Build ID: CL-36424714
// Cuda compilation tools, release 13.0, V13.0.88
// Based on NVVM 20.0.0
//

.version 9.0
.target sm_100
.address_size 64

	// .globl	_Z5saxpydPKdPdi

.visible .entry _Z5saxpydPKdPdi(
	.param .f64 _Z5saxpydPKdPdi_param_0,
	.param .u64 .ptr .align 1 _Z5saxpydPKdPdi_param_1,
	.param .u64 .ptr .align 1 _Z5saxpydPKdPdi_param_2,
	.param .u32 _Z5saxpydPKdPdi_param_3
)
{
	.reg .pred 	%p<2>;
	.reg .b32 	%r<6>;
	.reg .b64 	%rd<8>;
	.reg .b64 	%fd<5>;

	ld.param.f64 	%fd1, [_Z5saxpydPKdPdi_param_0];
	ld.param.u64 	%rd1, [_Z5saxpydPKdPdi_param_1];
	ld.param.u64 	%rd2, [_Z5saxpydPKdPdi_param_2];
	ld.param.u32 	%r2, [_Z5saxpydPKdPdi_param_3];
	mov.u32 	%r3, %ntid.x;
	mov.u32 	%r4, %ctaid.x;
	mov.u32 	%r5, %tid.x;
	mad.lo.s32 	%r1, %r3, %r4, %r5;
	setp.ge.s32 	%p1, %r1, %r2;
	@%p1 bra 	$L__BB0_2;
	cvta.to.global.u64 	%rd3, %rd1;
	cvta.to.global.u64 	%rd4, %rd2;
	mul.wide.s32 	%rd5, %r1, 8;
	add.s64 	%rd6, %rd3, %rd5;
	ld.global.f64 	%fd2, [%rd6];
	add.s64 	%rd7, %rd4, %rd5;
	ld.global.f64 	%fd3, [%rd7];
	fma.rn.f64 	%fd4, %fd1, %fd2, %fd3;
	st.global.f64 	[%rd7], %fd4;
$L__BB0_2:
	ret;

}


// ===== COMPILED SASS (sm_100) =====

	.target	sm_100

	.elftype	@"ET_EXEC"


//--------------------- .note.nv.tkinfo           --------------------------
	.section	.note.nv.tkinfo,"",@"SHT_NOTE"
	.sectionflags	@"SHF_NOTE_NV_TKINFO"
	.tkinfo
        /*0018*/ 	.word	0x00000002
        /*0030*/ 	.string	""
        /*0030*/ 	.string	"ptxas"
        /*0030*/ 	.string	"Cuda compilation tools, release 13.0, V13.0.88"
        /*0030*/ 	.string	"Build cuda_13.0.r13.0/compiler.36424714_0"
        /*0030*/ 	.string	"-arch sm_100 -m 64 "



//--------------------- .note.nv.cuinfo           --------------------------
	.section	.note.nv.cuinfo,"",@"SHT_NOTE"
	.sectionflags	@"SHF_NOTE_NV_CUINFO"
        /*0018*/ 	.short	0x0002
        /*001a*/ 	.short	0x0064
        /*001c*/ 	.short	0x0082
	.zero		2


//--------------------- .nv.info                  --------------------------
	.section	.nv.info,"",@"SHT_CUDA_INFO"
	.align	4


	//----- nvinfo : EIATTR_REGCOUNT
	.align		4
        /*0000*/ 	.byte	0x04, 0x2f
        /*0002*/ 	.short	(.L_1 - .L_0)
	.align		4
.L_0:
        /*0004*/ 	.word	index@(_Z5saxpydPKdPdi)
        /*0008*/ 	.word	0x0000000c


	//----- nvinfo : EIATTR_FRAME_SIZE
	.align		4
.L_1:
        /*000c*/ 	.byte	0x04, 0x11
        /*000e*/ 	.short	(.L_3 - .L_2)
	.align		4
.L_2:
        /*0010*/ 	.word	index@(_Z5saxpydPKdPdi)
        /*0014*/ 	.word	0x00000000


	//----- nvinfo : EIATTR_MIN_STACK_SIZE
	.align		4
.L_3:
        /*0018*/ 	.byte	0x04, 0x12
        /*001a*/ 	.short	(.L_5 - .L_4)
	.align		4
.L_4:
        /*001c*/ 	.word	index@(_Z5saxpydPKdPdi)
        /*0020*/ 	.word	0x00000000
.L_5:


//--------------------- .nv.compat                --------------------------
	.section	.nv.compat,"",@"SHT_CUDA_COMPAT_INFO"
	.align	4
        /*0000*/ 	.byte	0x02, 0x09, 0x00, 0x00, 0x02, 0x02, 0x01, 0x00, 0x02, 0x05, 0x05, 0x00, 0x03, 0x07, 0x01, 0x01
        /*0010*/ 	.byte	0x02, 0x03, 0x00, 0x00, 0x02, 0x06, 0x01, 0x00, 0x04, 0x0b, 0x08, 0x00, 0x01, 0x00, 0x00, 0x00
        /*0020*/ 	.byte	0x00, 0x00, 0x00, 0x00


//--------------------- .nv.info._Z5saxpydPKdPdi  --------------------------
	.section	.nv.info._Z5saxpydPKdPdi,"",@"SHT_CUDA_INFO"
	.sectionflags	@""
	.align	4


	//----- nvinfo : EIATTR_CUDA_API_VERSION
	.align		4
        /*0000*/ 	.byte	0x04, 0x37
        /*0002*/ 	.short	(.L_7 - .L_6)
.L_6:
        /*0004*/ 	.word	0x00000082


	//----- nvinfo : EIATTR_KPARAM_INFO
	.align		4
.L_7:
        /*0008*/ 	.byte	0x04, 0x17
        /*000a*/ 	.short	(.L_9 - .L_8)
.L_8:
        /*000c*/ 	.word	0x00000000
        /*0010*/ 	.short	0x0003
        /*0012*/ 	.short	0x0018
        /*0014*/ 	.byte	0x00, 0xf0, 0x11, 0x00


	//----- nvinfo : EIATTR_KPARAM_INFO
	.align		4
.L_9:
        /*0018*/ 	.byte	0x04, 0x17
        /*001a*/ 	.short	(.L_11 - .L_10)
.L_10:
        /*001c*/ 	.word	0x00000000
        /*0020*/ 	.short	0x0002
        /*0022*/ 	.short	0x0010
        /*0024*/ 	.byte	0x00, 0xf5, 0x21, 0x00


	//----- nvinfo : EIATTR_KPARAM_INFO
	.align		4
.L_11:
        /*0028*/ 	.byte	0x04, 0x17
        /*002a*/ 	.short	(.L_13 - .L_12)
.L_12:
        /*002c*/ 	.word	0x00000000
        /*0030*/ 	.short	0x0001
        /*0032*/ 	.short	0x0008
        /*0034*/ 	.byte	0x00, 0xf5, 0x21, 0x00


	//----- nvinfo : EIATTR_KPARAM_INFO
	.align		4
.L_13:
        /*0038*/ 	.byte	0x04, 0x17
        /*003a*/ 	.short	(.L_15 - .L_14)
.L_14:
        /*003c*/ 	.word	0x00000000
        /*0040*/ 	.short	0x0000
        /*0042*/ 	.short	0x0000
        /*0044*/ 	.byte	0x00, 0xf0, 0x21, 0x00


	//----- nvinfo : EIATTR_SPARSE_MMA_MASK
	.align		4
.L_15:
        /*0048*/ 	.byte	0x03, 0x50
        /*004a*/ 	.short	0x0000


	//----- nvinfo : EIATTR_MAXREG_COUNT
	.align		4
        /*004c*/ 	.byte	0x03, 0x1b
        /*004e*/ 	.short	0x00ff


	//----- nvinfo : EIATTR_MERCURY_ISA_VERSION
	.align		4
        /*0050*/ 	.byte	0x03, 0x5f
        /*0052*/ 	.short	0x0101


	//----- nvinfo : EIATTR_VRC_CTA_INIT_COUNT
	.align		4
        /*0054*/ 	.byte	0x02, 0x4a
	.zero		1
	.zero		1


	//----- nvinfo : EIATTR_EXIT_INSTR_OFFSETS
	.align		4
        /*0058*/ 	.byte	0x04, 0x1c
        /*005a*/ 	.short	(.L_17 - .L_16)


	//   ....[0]....
.L_16:
        /*005c*/ 	.word	0x00000070


	//   ....[1]....
        /*0060*/ 	.word	0x00000120


	//----- nvinfo : EIATTR_CBANK_PARAM_SIZE
	.align		4
.L_17:
        /*0064*/ 	.byte	0x03, 0x19
        /*0066*/ 	.short	0x001c


	//----- nvinfo : EIATTR_PARAM_CBANK
	.align		4
        /*0068*/ 	.byte	0x04, 0x0a
        /*006a*/ 	.short	(.L_19 - .L_18)
	.align		4
.L_18:
        /*006c*/ 	.word	index@(.nv.constant0._Z5saxpydPKdPdi)
        /*0070*/ 	.short	0x0380
        /*0072*/ 	.short	0x001c


	//----- nvinfo : EIATTR_SW_WAR
	.align		4
.L_19:
        /*0074*/ 	.byte	0x04, 0x36
        /*0076*/ 	.short	(.L_21 - .L_20)
.L_20:
        /*0078*/ 	.word	0x00000008
.L_21:


//--------------------- .nv.callgraph             --------------------------
	.section	.nv.callgraph,"",@"SHT_CUDA_CALLGRAPH"
	.align	4
	.sectionentsize	8
	.align		4
        /*0000*/ 	.word	0x00000000
	.align		4
        /*0004*/ 	.word	0xffffffff
	.align		4
        /*0008*/ 	.word	0x00000000
	.align		4
        /*000c*/ 	.word	0xfffffffe
	.align		4
        /*0010*/ 	.word	0x00000000
	.align		4
        /*0014*/ 	.word	0xfffffffd
	.align		4
        /*0018*/ 	.word	0x00000000
	.align		4
        /*001c*/ 	.word	0xfffffffc


//--------------------- .text._Z5saxpydPKdPdi     --------------------------
	.section	.text._Z5saxpydPKdPdi,"ax",@progbits
	.align	128
        .global         _Z5saxpydPKdPdi
        .type           _Z5saxpydPKdPdi,@function
        .size           _Z5saxpydPKdPdi,(.L_x_1 - _Z5saxpydPKdPdi)
        .other          _Z5saxpydPKdPdi,@"STO_CUDA_ENTRY STV_DEFAULT"
_Z5saxpydPKdPdi:
.text._Z5saxpydPKdPdi:
[----:B------:R-:W-:Y:S01]  /*0000*/  LDC R1, c[0x0][0x37c] ;  /* 0x0000df00ff017b82 */ /* 0x000fe20000000800 */
[----:B------:R-:W0:Y:S01]  /*0010*/  S2R R7, SR_CTAID.X ;  /* 0x0000000000077919 */ /* 0x000e220000002500 */
[----:B------:R-:W0:Y:S01]  /*0020*/  LDCU UR4, c[0x0][0x360] ;  /* 0x00006c00ff0477ac */ /* 0x000e220008000800 */
[----:B------:R-:W0:Y:S01]  /*0030*/  S2R R0, SR_TID.X ;  /* 0x0000000000007919 */ /* 0x000e220000002100 */
[----:B------:R-:W1:Y:S01]  /*0040*/  LDCU UR5, c[0x0][0x398] ;  /* 0x00007300ff0577ac */ /* 0x000e620008000800 */
[----:B0-----:R-:W-:-:S05]  /*0050*/  IMAD R7, R7, UR4, R0 ;  /* 0x0000000407077c24 */ /* 0x001fca000f8e0200 */
[----:B-1----:R-:W-:-:S13]  /*0060*/  ISETP.GE.AND P0, PT, R7, UR5, PT ;  /* 0x0000000507007c0c */ /* 0x002fda000bf06270 */
[----:B------:R-:W-:Y:S05]  /*0070*/  @P0 EXIT ;  /* 0x000000000000094d */ /* 0x000fea0003800000 */
[----:B------:R-:W0:Y:S01]  /*0080*/  LDC.64 R2, c[0x0][0x388] ;  /* 0x0000e200ff027b82 */ /* 0x000e220000000a00 */
[----:B------:R-:W1:Y:S07]  /*0090*/  LDCU.64 UR4, c[0x0][0x358] ;  /* 0x00006b00ff0477ac */ /* 0x000e6e0008000a00 */
[----:B------:R-:W2:Y:S08]  /*00a0*/  LDC.64 R4, c[0x0][0x390] ;  /* 0x0000e400ff047b82 */ /* 0x000eb00000000a00 */
[----:B------:R-:W3:Y:S01]  /*00b0*/  LDC.64 R8, c[0x0][0x380] ;  /* 0x0000e000ff087b82 */ /* 0x000ee20000000a00 */
[----:B0-----:R-:W-:-:S06]  /*00c0*/  IMAD.WIDE R2, R7, 0x8, R2 ;  /* 0x0000000807027825 */ /* 0x001fcc00078e0202 */
[----:B-1----:R-:W3:Y:S01]  /*00d0*/  LDG.E.64 R2, desc[UR4][R2.64] ;  /* 0x0000000402027981 */ /* 0x002ee2000c1e1b00 */
[----:B--2---:R-:W-:-:S05]  /*00e0*/  IMAD.WIDE R4, R7, 0x8, R4 ;  /* 0x0000000807047825 */ /* 0x004fca00078e0204 */
[----:B------:R-:W3:Y:S02]  /*00f0*/  LDG.E.64 R6, desc[UR4][R4.64] ;  /* 0x0000000404067981 */ /* 0x000ee4000c1e1b00 */
[----:B---3--:R-:W-:-:S07]  /*0100*/  DFMA R6, R2, R8, R6 ;  /* 0x000000080206722b */ /* 0x008fce0000000006 */
[----:B------:R-:W-:Y:S01]  /*0110*/  STG.E.64 desc[UR4][R4.64], R6 ;  /* 0x0000000604007986 */ /* 0x000fe2000c101b04 */
[----:B------:R-:W-:Y:S05]  /*0120*/  EXIT ;  /* 0x000000000000794d */ /* 0x000fea0003800000 */
.L_x_0:
[----:B------:R-:W-:-:S00]  /*0130*/  BRA `(.L_x_0) ;  /* 0xfffffffc00fc7947 */ /* 0x000fc0000383ffff */
[----:B------:R-:W-:-:S00]  /*0140*/  NOP ;  /* 0x0000000000007918 */ /* 0x000fc00000000000 */
        /* <DEDUP_REMOVED lines=11> */
.L_x_1:


//--------------------- .nv.shared.reserved.0     --------------------------
	.section	.nv.shared.reserved.0,"aw",@nobits
	.weak		__nv_reservedSMEM_offset_0_alias
	.size		__nv_reservedSMEM_offset_0_alias, 0, 64
	.other		__nv_reservedSMEM_offset_0_alias,@"STO_CUDA_RESERVED_SHARED STV_DEFAULT"
__nv_reservedSMEM_offset_0_alias:
	.zero		0
	.zero		64


//--------------------- .nv.constant0._Z5saxpydPKdPdi --------------------------
	.section	.nv.constant0._Z5saxpydPKdPdi,"a",@progbits
	.sectionflags	@""
	.align	4
.nv.constant0._Z5saxpydPKdPdi:
	.zero		924


//--------------------- SYMBOLS --------------------------

	.type		.nv.reservedSmem.offset0,@object
	.size		.nv.reservedSmem.offset0,0x4
